	.headerflags	@"EF_CUDA_TEXMODE_UNIFIED EF_CUDA_64BIT_ADDRESS EF_CUDA_ACCELERATORS EF_CUDA_SM90 EF_CUDA_VIRTUAL_SM(EF_CUDA_SM90)"
	.elftype	@"ET_EXEC"


//--------------------- .nv.info                  --------------------------
	.section	.nv.info,"",@"SHT_CUDA_INFO"
	.align	4


	//----- nvinfo : EIATTR_REGCOUNT
	.align		4
        /*0000*/ 	.byte	0x04, 0x2f
        /*0002*/ 	.short	(.L_2 - .L_1)
	.align		4
.L_1:
        /*0004*/ 	.word	index@(triton_per_fused_convolution_native_group_norm_0)
        /*0008*/ 	.word	0x00000016


	//----- nvinfo : EIATTR_MIN_STACK_SIZE
	.align		4
.L_2:
        /*000c*/ 	.byte	0x04, 0x12
        /*000e*/ 	.short	(.L_4 - .L_3)
	.align		4
.L_3:
        /*0010*/ 	.word	index@(triton_per_fused_convolution_native_group_norm_0)
        /*0014*/ 	.word	0x00000000


	//----- nvinfo : EIATTR_FRAME_SIZE
	.align		4
.L_4:
        /*0018*/ 	.byte	0x04, 0x11
        /*001a*/ 	.short	(.L_6 - .L_5)
	.align		4
.L_5:
        /*001c*/ 	.word	index@(triton_per_fused_convolution_native_group_norm_0)
        /*0020*/ 	.word	0x00000000


	//----- nvinfo : EIATTR_MIN_STACK_SIZE
	.align		4
.L_6:
        /*0024*/ 	.byte	0x04, 0x12
        /*0026*/ 	.short	(.L_8 - .L_7)
	.align		4
.L_7:
        /*0028*/ 	.word	index@(triton_per_fused_convolution_native_group_norm_0)
        /*002c*/ 	.word	0x00000000
.L_8:


//--------------------- .nv.info.triton_per_fused_convolution_native_group_norm_0 --------------------------
	.section	.nv.info.triton_per_fused_convolution_native_group_norm_0,"",@"SHT_CUDA_INFO"
	.sectionflags	@""
	.align	4


	//----- nvinfo : EIATTR_CUDA_API_VERSION
	.align		4
        /*0000*/ 	.byte	0x04, 0x37
        /*0002*/ 	.short	(.L_10 - .L_9)
.L_9:
        /*0004*/ 	.word	0x0000007c


	//----- nvinfo : EIATTR_KPARAM_INFO
	.align		4
.L_10:
        /*0008*/ 	.byte	0x04, 0x17
        /*000a*/ 	.short	(.L_12 - .L_11)
.L_11:
        /*000c*/ 	.word	0x00000000
        /*0010*/ 	.short	0x0006
        /*0012*/ 	.short	0x002c
        /*0014*/ 	.byte	0x00, 0xf0, 0x11, 0x00


	//----- nvinfo : EIATTR_KPARAM_INFO
	.align		4
.L_12:
        /*0018*/ 	.byte	0x04, 0x17
        /*001a*/ 	.short	(.L_14 - .L_13)
.L_13:
        /*001c*/ 	.word	0x00000000
        /*0020*/ 	.short	0x0005
        /*0022*/ 	.short	0x0028
        /*0024*/ 	.byte	0x00, 0xf0, 0x11, 0x00


	//----- nvinfo : EIATTR_KPARAM_INFO
	.align		4
.L_14:
        /*0028*/ 	.byte	0x04, 0x17
        /*002a*/ 	.short	(.L_16 - .L_15)
.L_15:
        /*002c*/ 	.word	0x00000000
        /*0030*/ 	.short	0x0004
        /*0032*/ 	.short	0x0020
        /*0034*/ 	.byte	0x00, 0xf4, 0x21, 0x00


	//----- nvinfo : EIATTR_KPARAM_INFO
	.align		4
.L_16:
        /*0038*/ 	.byte	0x04, 0x17
        /*003a*/ 	.short	(.L_18 - .L_17)
.L_17:
        /*003c*/ 	.word	0x00000000
        /*0040*/ 	.short	0x0003
        /*0042*/ 	.short	0x0018
        /*0044*/ 	.byte	0x00, 0xf4, 0x21, 0x00


	//----- nvinfo : EIATTR_KPARAM_INFO
	.align		4
.L_18:
        /*0048*/ 	.byte	0x04, 0x17
        /*004a*/ 	.short	(.L_20 - .L_19)
.L_19:
        /*004c*/ 	.word	0x00000000
        /*0050*/ 	.short	0x0002
        /*0052*/ 	.short	0x0010
        /*0054*/ 	.byte	0x00, 0xf4, 0x21, 0x00


	//----- nvinfo : EIATTR_KPARAM_INFO
	.align		4
.L_20:
        /*0058*/ 	.byte	0x04, 0x17
        /*005a*/ 	.short	(.L_22 - .L_21)
.L_21:
        /*005c*/ 	.word	0x00000000
        /*0060*/ 	.short	0x0001
        /*0062*/ 	.short	0x0008
        /*0064*/ 	.byte	0x00, 0xf4, 0x21, 0x00


	//----- nvinfo : EIATTR_KPARAM_INFO
	.align		4
.L_22:
        /*0068*/ 	.byte	0x04, 0x17
        /*006a*/ 	.short	(.L_24 - .L_23)
.L_23:
        /*006c*/ 	.word	0x00000000
        /*0070*/ 	.short	0x0000
        /*0072*/ 	.short	0x0000
        /*0074*/ 	.byte	0x00, 0xf4, 0x21, 0x00


	//----- nvinfo : EIATTR_SPARSE_MMA_MASK
	.align		4
.L_24:
        /*0078*/ 	.byte	0x03, 0x50
        /*007a*/ 	.short	0x0000


	//----- nvinfo : EIATTR_MAXREG_COUNT
	.align		4
        /*007c*/ 	.byte	0x03, 0x1b
        /*007e*/ 	.short	0x00ff


	//----- nvinfo : EIATTR_COOP_GROUP_MASK_REGIDS
	.align		4
        /*0080*/ 	.byte	0x04, 0x29
        /*0082*/ 	.short	(.L_26 - .L_25)


	//   ....[0]....
.L_25:
        /*0084*/ 	.word	0xffffffff


	//   ....[1]....
        /*0088*/ 	.word	0xffffffff


	//   ....[2]....
        /*008c*/ 	.word	0xffffffff


	//   ....[3]....
        /*0090*/ 	.word	0xffffffff


	//   ....[4]....
        /*0094*/ 	.word	0xffffffff


	//   ....[5]....
        /*0098*/ 	.word	0xffffffff


	//   ....[6]....
        /*009c*/ 	.word	0xffffffff


	//   ....[7]....
        /*00a0*/ 	.word	0xffffffff


	//   ....[8]....
        /*00a4*/ 	.word	0xffffffff


	//   ....[9]....
        /*00a8*/ 	.word	0xffffffff


	//   ....[10]....
        /*00ac*/ 	.word	0xffffffff


	//   ....[11]....
        /*00b0*/ 	.word	0xffffffff


	//----- nvinfo : EIATTR_COOP_GROUP_INSTR_OFFSETS
	.align		4
.L_26:
        /*00b4*/ 	.byte	0x04, 0x28
        /*00b6*/ 	.short	(.L_28 - .L_27)


	//   ....[0]....
.L_27:
        /*00b8*/ 	.word	0x000001f0


	//   ....[1]....
        /*00bc*/ 	.word	0x00000220


	//   ....[2]....
        /*00c0*/ 	.word	0x00000290


	//   ....[3]....
        /*00c4*/ 	.word	0x000002b0


	//   ....[4]....
        /*00c8*/ 	.word	0x000002d0


	//   ....[5]....
        /*00cc*/ 	.word	0x00000320


	//   ....[6]....
        /*00d0*/ 	.word	0x000003b0


	//   ....[7]....
        /*00d4*/ 	.word	0x000003d0


	//   ....[8]....
        /*00d8*/ 	.word	0x000003f0


	//   ....[9]....
        /*00dc*/ 	.word	0x00000410


	//   ....[10]....
        /*00e0*/ 	.word	0x00000430


	//   ....[11]....
        /*00e4*/ 	.word	0x000004c0


	//----- nvinfo : EIATTR_EXIT_INSTR_OFFSETS
	.align		4
.L_28:
        /*00e8*/ 	.byte	0x04, 0x1c
        /*00ea*/ 	.short	(.L_30 - .L_29)


	//   ....[0]....
.L_29:
        /*00ec*/ 	.word	0x000005b0


	//   ....[1]....
        /*00f0*/ 	.word	0x000005d0


	//----- nvinfo : EIATTR_REQNTID
	.align		4
.L_30:
        /*00f4*/ 	.byte	0x04, 0x10
        /*00f6*/ 	.short	(.L_32 - .L_31)
.L_31:
        /*00f8*/ 	.word	0x00000040
        /*00fc*/ 	.word	0x00000001
        /*0100*/ 	.word	0x00000001


	//----- nvinfo : EIATTR_CBANK_PARAM_SIZE
	.align		4
.L_32:
        /*0104*/ 	.byte	0x03, 0x19
        /*0106*/ 	.short	0x0030


	//----- nvinfo : EIATTR_PARAM_CBANK
	.align		4
        /*0108*/ 	.byte	0x04, 0x0a
        /*010a*/ 	.short	(.L_34 - .L_33)
	.align		4
.L_33:
        /*010c*/ 	.word	index@(.nv.constant0.triton_per_fused_convolution_native_group_norm_0)
        /*0110*/ 	.short	0x0210
        /*0112*/ 	.short	0x0030


	//----- nvinfo : EIATTR_SW_WAR
	.align		4
.L_34:
        /*0114*/ 	.byte	0x04, 0x36
        /*0116*/ 	.short	(.L_36 - .L_35)
.L_35:
        /*0118*/ 	.word	0x00000008
.L_36:


//--------------------- .nv.callgraph             --------------------------
	.section	.nv.callgraph,"",@"SHT_CUDA_CALLGRAPH"
	.align	4
	.sectionentsize	8
	.align		4
        /*0000*/ 	.word	0x00000000
	.align		4
        /*0004*/ 	.word	0xffffffff
	.align		4
        /*0008*/ 	.word	0x00000000
	.align		4
        /*000c*/ 	.word	0xfffffffe
	.align		4
        /*0010*/ 	.word	0x00000000
	.align		4
        /*0014*/ 	.word	0xfffffffd
	.align		4
        /*0018*/ 	.word	0x00000000
	.align		4
        /*001c*/ 	.word	0xfffffffc


//--------------------- .nv.constant4             --------------------------
	.section	.nv.constant4,"a",@progbits
	.align	8
	.align		8
.nv.constant4:
        /*0000*/ 	.dword	_$_str


//--------------------- .text.triton_per_fused_convolution_native_group_norm_0 --------------------------
	.section	.text.triton_per_fused_convolution_native_group_norm_0,"ax",@progbits
	.sectionflags	@"SHF_BARRIERS=1"
	.align	128
        .global         triton_per_fused_convolution_native_group_norm_0
        .type           triton_per_fused_convolution_native_group_norm_0,@function
        .size           triton_per_fused_convolution_native_group_norm_0,(.L_x_1 - triton_per_fused_convolution_native_group_norm_0)
        .other          triton_per_fused_convolution_native_group_norm_0,@"STO_CUDA_ENTRY STV_DEFAULT"
triton_per_fused_convolution_native_group_norm_0:
.text.triton_per_fused_convolution_native_group_norm_0:
[----:B------:R-:W0:Y:S02]  /*0000*/  LDC R1, c[0x0][0x28] ;  /* 0x00000a00ff017b82 */ /* 0x000e240000000800 */
[----:B------:R-:W1:Y:S01]  /*0010*/  S2R R0, SR_CTAID.X ;  /* 0x0000000000007919 */ /* 0x000e620000002500 */
[----:B------:R-:W2:Y:S01]  /*0020*/  LDC.64 R2, c[0x0][0x210] ;  /* 0x00008400ff027b82 */ /* 0x000ea20000000a00 */
[----:B------:R-:W-:Y:S01]  /*0030*/  ULDC.64 UR6, c[0x0][0x208] ;  /* 0x0000820000067ab9 */ /* 0x000fe20000000a00 */
[----:B------:R-:W3:Y:S06]  /*0040*/  S2R R12, SR_TID.X ;  /* 0x00000000000c7919 */ /* 0x000eec0000002100 */
[----:B------:R-:W4:Y:S01]  /*0050*/  LDC.64 R4, c[0x0][0x218] ;  /* 0x00008600ff047b82 */ /* 0x000f220000000a00 */
[----:B-1----:R-:W-:-:S02]  /*0060*/  SHF.R.S32.HI R7, RZ, 0x1f, R0 ;  /* 0x0000001fff077819 */ /* 0x002fc40000011400 */
[----:B------:R-:W-:Y:S02]  /*0070*/  ISETP.GE.AND P1, PT, R0, 0x40, PT ;  /* 0x000000400000780c */ /* 0x000fe40003f26270 */
[----:B------:R-:W-:Y:S02]  /*0080*/  LEA.HI R7, R7, R0, RZ, 0x4 ;  /* 0x0000000007077211 */ /* 0x000fe400078f20ff */
[----:B---3--:R-:W-:Y:S02]  /*0090*/  SHF.R.U32.HI R9, RZ, 0x4, R12 ;  /* 0x00000004ff097819 */ /* 0x008fe4000001160c */
[----:B------:R-:W-:Y:S02]  /*00a0*/  LOP3.LUT R7, R7, 0x3ffffff0, RZ, 0xc0, !PT ;  /* 0x3ffffff007077812 */ /* 0x000fe400078ec0ff */
[----:B------:R-:W-:-:S03]  /*00b0*/  SGXT.U32 R9, R9, 0x2 ;  /* 0x000000020909781a */ /* 0x000fc60000000000 */
[----:B------:R-:W-:Y:S01]  /*00c0*/  IMAD.IADD R10, R0, 0x1, -R7 ;  /* 0x00000001000a7824 */ /* 0x000fe200078e0a07 */
[----:B------:R-:W-:-:S03]  /*00d0*/  LOP3.LUT R7, R12, 0x3f, RZ, 0xc0, !PT ;  /* 0x0000003f0c077812 */ /* 0x000fc600078ec0ff */
[----:B------:R-:W-:Y:S01]  /*00e0*/  IMAD.SHL.U32 R10, R10, 0x4, RZ ;  /* 0x000000040a0a7824 */ /* 0x000fe200078e00ff */
[----:B------:R-:W-:-:S04]  /*00f0*/  LEA R11, R0, R7, 0x6 ;  /* 0x00000007000b7211 */ /* 0x000fc800078e30ff */
[----:B------:R-:W-:Y:S01]  /*0100*/  LOP3.LUT R9, R10, R9, RZ, 0xfc, !PT ;  /* 0x000000090a097212 */ /* 0x000fe200078efcff */
[----:B--2---:R-:W-:-:S04]  /*0110*/  IMAD.WIDE R2, R11, 0x4, R2 ;  /* 0x000000040b027825 */ /* 0x004fc800078e0202 */
[----:B----4-:R-:W-:Y:S01]  /*0120*/  IMAD.WIDE R10, R9, 0x4, R4 ;  /* 0x00000004090a7825 */ /* 0x010fe200078e0204 */
[----:B------:R-:W-:-:S06]  /*0130*/  CS2R R4, SRZ ;  /* 0x0000000000047805 */ /* 0x000fcc000001ff00 */
[----:B------:R-:W2:Y:S04]  /*0140*/  @!P1 LDG.E R4, desc[UR6][R2.64] ;  /* 0x0000000602049981 */ /* 0x000ea8000c1e1900 */
[----:B------:R-:W3:Y:S01]  /*0150*/  @!P1 LDG.E.EL R5, desc[UR6][R10.64] ;  /* 0x000000060a059981 */ /* 0x000ee2000c2e1900 */
[----:B------:R-:W1:Y:S01]  /*0160*/  S2UR UR5, SR_CgaCtaId ;  /* 0x00000000000579c3 */ /* 0x000e620000008800 */
[C---:B------:R-:W-:Y:S01]  /*0170*/  LOP3.LUT P2, RZ, R12.reuse, 0x1f, RZ, 0xc0, !PT ;  /* 0x0000001f0cff7812 */ /* 0x040fe2000784c0ff */
[----:B------:R-:W-:Y:S01]  /*0180*/  UMOV UR4, 0x400 ;  /* 0x0000040000047882 */ /* 0x000fe20000000000 */
[----:B------:R-:W-:Y:S01]  /*0190*/  ISETP.GE.AND P3, PT, R12, 0x2, PT ;  /* 0x000000020c00780c */ /* 0x000fe20003f66270 */
[----:B-1----:R-:W-:Y:S01]  /*01a0*/  UPRMT UR4, UR5, 0x654, UR4 ;  /* 0x0000065405047896 */ /* 0x002fe20008000004 */
[----:B--2---:R-:W-:-:S02]  /*01b0*/  SEL R4, R4, RZ, !P1 ;  /* 0x000000ff04047207 */ /* 0x004fc40004800000 */
[----:B---3--:R-:W-:-:S05]  /*01c0*/  SEL R5, R5, RZ, !P1 ;  /* 0x000000ff05057207 */ /* 0x008fca0004800000 */
[----:B------:R-:W-:-:S05]  /*01d0*/  FADD R5, R4, R5 ;  /* 0x0000000504057221 */ /* 0x000fca0000000000 */
[----:B------:R-:W-:-:S05]  /*01e0*/  FSEL R4, R5, RZ, !P1 ;  /* 0x000000ff05047208 */ /* 0x000fca0004800000 */
[----:B------:R-:W1:Y:S02]  /*01f0*/  SHFL.BFLY PT, R9, R4, 0x10, 0x1f ;  /* 0x0e001f0004097f89 */ /* 0x000e6400000e0000 */
[----:B-1----:R-:W-:Y:S01]  /*0200*/  FADD R9, R4, R9 ;  /* 0x0000000904097221 */ /* 0x002fe20000000000 */
[----:B------:R-:W-:-:S04]  /*0210*/  SHF.R.U32.HI R4, RZ, 0x3, R12 ;  /* 0x00000003ff047819 */ /* 0x000fc8000001160c */
[----:B------:R-:W1:Y:S01]  /*0220*/  SHFL.BFLY PT, R14, R9, 0x8, 0x1f ;  /* 0x0d001f00090e7f89 */ /* 0x000e6200000e0000 */
[----:B------:R-:W-:Y:S02]  /*0230*/  LOP3.LUT R16, R4, 0x4, RZ, 0xc0, !PT ;  /* 0x0000000404107812 */ /* 0x000fe400078ec0ff */
[----:B------:R-:W-:-:S04]  /*0240*/  LOP3.LUT R4, R12, 0x1, RZ, 0xc0, !PT ;  /* 0x000000010c047812 */ /* 0x000fc800078ec0ff */
[----:B------:R-:W-:-:S04]  /*0250*/  ISETP.NE.U32.AND P0, PT, R4, 0x1, PT ;  /* 0x000000010400780c */ /* 0x000fc80003f05070 */
[C---:B------:R-:W-:Y:S01]  /*0260*/  ISETP.LT.AND P0, PT, R12.reuse, 0x2, P0 ;  /* 0x000000020c00780c */ /* 0x040fe20000701270 */
[----:B-1----:R-:W-:Y:S01]  /*0270*/  FADD R14, R9, R14 ;  /* 0x0000000e090e7221 */ /* 0x002fe20000000000 */
[----:B------:R-:W-:-:S04]  /*0280*/  LEA R9, R12, UR4, 0x2 ;  /* 0x000000040c097c11 */ /* 0x000fc8000f8e10ff */
[----:B------:R-:W1:Y:S02]  /*0290*/  SHFL.BFLY PT, R13, R14, 0x4, 0x1f ;  /* 0x0c801f000e0d7f89 */ /* 0x000e6400000e0000 */
[----:B-1----:R-:W-:-:S05]  /*02a0*/  FADD R13, R14, R13 ;  /* 0x0000000d0e0d7221 */ /* 0x002fca0000000000 */
[----:B------:R-:W1:Y:S02]  /*02b0*/  SHFL.BFLY PT, R10, R13, 0x2, 0x1f ;  /* 0x0c401f000d0a7f89 */ /* 0x000e6400000e0000 */
[----:B-1----:R-:W-:-:S05]  /*02c0*/  FADD R10, R13, R10 ;  /* 0x0000000a0d0a7221 */ /* 0x002fca0000000000 */
[----:B------:R-:W1:Y:S02]  /*02d0*/  SHFL.BFLY PT, R11, R10, 0x1, 0x1f ;  /* 0x0c201f000a0b7f89 */ /* 0x000e6400000e0000 */
[----:B-1----:R-:W-:-:S05]  /*02e0*/  FADD R15, R10, R11 ;  /* 0x0000000b0a0f7221 */ /* 0x002fca0000000000 */
[----:B------:R-:W-:Y:S01]  /*02f0*/  @!P2 STS [R16+UR4], R15 ;  /* 0x0000000f1000a988 */ /* 0x000fe20008000804 */
[----:B------:R-:W-:Y:S06]  /*0300*/  BAR.SYNC.DEFER_BLOCKING 0x0 ;  /* 0x0000000000007b1d */ /* 0x000fec0000010000 */
[----:B------:R-:W1:Y:S04]  /*0310*/  @!P3 LDS R8, [R9] ;  /* 0x000000000908b984 */ /* 0x000e680000000800 */
[----:B-1----:R-:W1:Y:S02]  /*0320*/  SHFL.BFLY PT, R11, R8, 0x1, 0x1f ;  /* 0x0c201f00080b7f89 */ /* 0x002e6400000e0000 */
[----:B-1----:R-:W-:-:S05]  /*0330*/  FADD R10, R8, R11 ;  /* 0x0000000b080a7221 */ /* 0x002fca0000000000 */
[----:B------:R-:W-:Y:S01]  /*0340*/  @P0 STS [R9], R10 ;  /* 0x0000000a09000388 */ /* 0x000fe20000000800 */
[----:B------:R-:W-:Y:S06]  /*0350*/  BAR.SYNC.DEFER_BLOCKING 0x0 ;  /* 0x0000000000007b1d */ /* 0x000fec0000010000 */
[----:B------:R-:W1:Y:S02]  /*0360*/  LDS R4, [UR4] ;  /* 0x00000004ff047984 */ /* 0x000e640008000800 */
[----:B-1----:R-:W-:-:S04]  /*0370*/  FMUL R4, R4, 0.015625 ;  /* 0x3c80000004047820 */ /* 0x002fc80000400000 */
[----:B------:R-:W-:-:S04]  /*0380*/  FADD R11, R5, -R4 ;  /* 0x80000004050b7221 */ /* 0x000fc80000000000 */
[----:B------:R-:W-:-:S05]  /*0390*/  FMUL R11, R11, R11 ;  /* 0x0000000b0b0b7220 */ /* 0x000fca0000400000 */
[----:B------:R-:W-:-:S05]  /*03a0*/  FSEL R11, R11, RZ, !P1 ;  /* 0x000000ff0b0b7208 */ /* 0x000fca0004800000 */
[----:B------:R-:W1:Y:S02]  /*03b0*/  SHFL.BFLY PT, R8, R11, 0x10, 0x1f ;  /* 0x0e001f000b087f89 */ /* 0x000e6400000e0000 */
[----:B-1----:R-:W-:-:S05]  /*03c0*/  FADD R8, R11, R8 ;  /* 0x000000080b087221 */ /* 0x002fca0000000000 */
[----:B------:R-:W1:Y:S02]  /*03d0*/  SHFL.BFLY PT, R13, R8, 0x8, 0x1f ;  /* 0x0d001f00080d7f89 */ /* 0x000e6400000e0000 */
[----:B-1----:R-:W-:-:S05]  /*03e0*/  FADD R13, R8, R13 ;  /* 0x0000000d080d7221 */ /* 0x002fca0000000000 */
[----:B------:R-:W1:Y:S02]  /*03f0*/  SHFL.BFLY PT, R10, R13, 0x4, 0x1f ;  /* 0x0c801f000d0a7f89 */ /* 0x000e6400000e0000 */
[----:B-1----:R-:W-:-:S05]  /*0400*/  FADD R10, R13, R10 ;  /* 0x0000000a0d0a7221 */ /* 0x002fca0000000000 */
[----:B------:R-:W1:Y:S02]  /*0410*/  SHFL.BFLY PT, R15, R10, 0x2, 0x1f ;  /* 0x0c401f000a0f7f89 */ /* 0x000e6400000e0000 */
[----:B-1----:R-:W-:-:S05]  /*0420*/  FADD R15, R10, R15 ;  /* 0x0000000f0a0f7221 */ /* 0x002fca0000000000 */
[----:B------:R-:W1:Y:S02]  /*0430*/  SHFL.BFLY PT, R12, R15, 0x1, 0x1f ;  /* 0x0c201f000f0c7f89 */ /* 0x000e6400000e0000 */
[----:B-1----:R-:W-:Y:S01]  /*0440*/  FADD R19, R15, R12 ;  /* 0x0000000c0f137221 */ /* 0x002fe20000000000 */
[----:B------:R-:W-:Y:S08]  /*0450*/  BAR.SYNC.DEFER_BLOCKING 0x0 ;  /* 0x0000000000007b1d */ /* 0x000ff00000010000 */
[----:B------:R-:W1:Y:S08]  /*0460*/  LDC.64 R12, c[0x0][0x220] ;  /* 0x00008800ff0c7b82 */ /* 0x000e700000000a00 */
[----:B------:R-:W2:Y:S01]  /*0470*/  LDC.64 R14, c[0x0][0x228] ;  /* 0x00008a00ff0e7b82 */ /* 0x000ea20000000a00 */
[----:B------:R3:W-:Y:S07]  /*0480*/  @!P2 STS [R16+UR4], R19 ;  /* 0x000000131000a988 */ /* 0x0007ee0008000804 */
[----:B------:R-:W-:Y:S01]  /*0490*/  BAR.SYNC.DEFER_BLOCKING 0x0 ;  /* 0x0000000000007b1d */ /* 0x000fe20000010000 */
[----:B---3--:R-:W-:-:S05]  /*04a0*/  HFMA2.MMA R16, -RZ, RZ, 1.125, 0 ;  /* 0x3c800000ff107435 */ /* 0x008fca00000001ff */
[----:B------:R-:W3:Y:S04]  /*04b0*/  @!P3 LDS R6, [R9] ;  /* 0x000000000906b984 */ /* 0x000ee80000000800 */
[----:B---3--:R-:W3:Y:S02]  /*04c0*/  SHFL.BFLY PT, R11, R6, 0x1, 0x1f ;  /* 0x0c201f00060b7f89 */ /* 0x008ee400000e0000 */
[----:B---3--:R-:W-:Y:S02]  /*04d0*/  FADD R8, R6, R11 ;  /* 0x0000000b06087221 */ /* 0x008fe40000000000 */
[----:B------:R-:W3:Y:S03]  /*04e0*/  LDC.64 R10, c[0x0][0x230] ;  /* 0x00008c00ff0a7b82 */ /* 0x000ee60000000a00 */
[----:B------:R1:W-:Y:S05]  /*04f0*/  @P0 STS [R9], R8 ;  /* 0x0000000809000388 */ /* 0x0003ea0000000800 */
[----:B------:R-:W-:Y:S01]  /*0500*/  BAR.SYNC.DEFER_BLOCKING 0x0 ;  /* 0x0000000000007b1d */ /* 0x000fe20000010000 */
[----:B------:R-:W-:Y:S01]  /*0510*/  ISETP.EQ.AND P0, PT, R7, RZ, !P1 ;  /* 0x000000ff0700720c */ /* 0x000fe20004f02270 */
[----:B-1----:R-:W-:-:S04]  /*0520*/  IMAD.WIDE R8, R0, 0x4, R12 ;  /* 0x0000000400087825 */ /* 0x002fc800078e020c */
[----:B---3--:R-:W-:-:S04]  /*0530*/  IMAD.WIDE R6, R0, 0x4, R10 ;  /* 0x0000000400067825 */ /* 0x008fc800078e020a */
[----:B--2---:R-:W-:Y:S01]  /*0540*/  IMAD.WIDE R10, R0, 0x4, R14 ;  /* 0x00000004000a7825 */ /* 0x004fe200078e020e */
[----:B------:R-:W1:Y:S04]  /*0550*/  LDS R17, [UR4] ;  /* 0x00000004ff117984 */ /* 0x000e680008000800 */
[----:B------:R2:W-:Y:S01]  /*0560*/  @!P1 STG.E desc[UR6][R2.64], R5 ;  /* 0x0000000502009986 */ /* 0x0005e2000c101906 */
[----:B-1----:R-:W-:-:S04]  /*0570*/  FFMA R16, R17, R16, 9.9999997473787516356e-06 ;  /* 0x3727c5ac11107423 */ /* 0x002fc80000000010 */
[----:B------:R-:W1:Y:S02]  /*0580*/  MUFU.RSQ R19, R16 ;  /* 0x0000001000137308 */ /* 0x000e640000001400 */
[----:B-1----:R2:W-:Y:S04]  /*0590*/  @P0 STG.E desc[UR6][R6.64], R19 ;  /* 0x0000001306000986 */ /* 0x0025e8000c101906 */
[----:B------:R2:W-:Y:S01]  /*05a0*/  @P0 STG.E desc[UR6][R8.64], R4 ;  /* 0x0000000408000986 */ /* 0x0005e2000c101906 */
[----:B------:R-:W-:Y:S05]  /*05b0*/  @!P0 EXIT ;  /* 0x000000000000894d */ /* 0x000fea0003800000 */
[----:B------:R-:W-:Y:S01]  /*05c0*/  STG.E desc[UR6][R10.64], R17 ;  /* 0x000000110a007986 */ /* 0x000fe2000c101906 */
[----:B------:R-:W-:Y:S05]  /*05d0*/  EXIT ;  /* 0x000000000000794d */ /* 0x000fea0003800000 */
.L_x_0:
[----:B------:R-:W-:-:S00]  /*05e0*/  BRA `(.L_x_0) ;  /* 0xfffffffc00fc7947 */ /* 0x000fc0000383ffff */
[----:B------:R-:W-:-:S00]  /*05f0*/  NOP ;  /* 0x0000000000007918 */ /* 0x000fc00000000000 */
        /* <DEDUP_REMOVED lines=8> */
.L_x_1:


//--------------------- .nv.global.init           --------------------------
	.section	.nv.global.init,"aw",@progbits
.nv.global.init:
	.type		_$_str,@object
	.size		_$_str,(.L_0 - _$_str)
_$_str:
        /*0000*/ 	.byte	0x5f, 0x5f, 0x43, 0x55, 0x44, 0x41, 0x5f, 0x46, 0x54, 0x5a, 0x00
.L_0:


//--------------------- .nv.shared.triton_per_fused_convolution_native_group_norm_0 --------------------------
	.section	.nv.shared.triton_per_fused_convolution_native_group_norm_0,"aw",@nobits
	.sectionflags	@""
	.align	16
	.zero		1024


//--------------------- .nv.constant0.triton_per_fused_convolution_native_group_norm_0 --------------------------
	.section	.nv.constant0.triton_per_fused_convolution_native_group_norm_0,"a",@progbits
	.sectionflags	@""
	.align	4
.nv.constant0.triton_per_fused_convolution_native_group_norm_0:
	.zero		576
